//
// Generated by NVIDIA NVVM Compiler
//
// Compiler Build ID: CL-36424714
// Cuda compilation tools, release 13.0, V13.0.88
// Based on NVVM 20.0.0
//

.version 9.0
.target sm_100
.address_size 64

	// .globl	_Z12mediumKernelPiS_S_iS_i
.extern .shared .align 16 .b8 set[];

.visible .entry _Z12mediumKernelPiS_S_iS_i(
	.param .u64 .ptr .align 1 _Z12mediumKernelPiS_S_iS_i_param_0,
	.param .u64 .ptr .align 1 _Z12mediumKernelPiS_S_iS_i_param_1,
	.param .u64 .ptr .align 1 _Z12mediumKernelPiS_S_iS_i_param_2,
	.param .u32 _Z12mediumKernelPiS_S_iS_i_param_3,
	.param .u64 .ptr .align 1 _Z12mediumKernelPiS_S_iS_i_param_4,
	.param .u32 _Z12mediumKernelPiS_S_iS_i_param_5
)
{
	.reg .pred 	%p<30>;
	.reg .b16 	%rs<8>;
	.reg .b32 	%r<55>;
	.reg .b64 	%rd<30>;

	ld.param.u64 	%rd7, [_Z12mediumKernelPiS_S_iS_i_param_0];
	ld.param.u64 	%rd9, [_Z12mediumKernelPiS_S_iS_i_param_1];
	ld.param.u64 	%rd8, [_Z12mediumKernelPiS_S_iS_i_param_2];
	ld.param.u32 	%r31, [_Z12mediumKernelPiS_S_iS_i_param_3];
	ld.param.u64 	%rd10, [_Z12mediumKernelPiS_S_iS_i_param_4];
	ld.param.u32 	%r30, [_Z12mediumKernelPiS_S_iS_i_param_5];
	cvta.to.global.u64 	%rd1, %rd9;
	cvta.to.global.u64 	%rd2, %rd10;
	mov.u32 	%r32, %ctaid.x;
	mov.u32 	%r33, %ntid.x;
	mov.u32 	%r1, %tid.x;
	mad.lo.s32 	%r2, %r32, %r33, %r1;
	shr.u32 	%r3, %r2, 5;
	setp.ge.u32 	%p1, %r3, %r31;
	@%p1 bra 	$L__BB0_27;
	cvta.to.global.u64 	%rd11, %rd8;
	mul.wide.u32 	%rd12, %r3, 4;
	add.s64 	%rd13, %rd11, %rd12;
	ld.global.u32 	%r4, [%rd13];
	mul.wide.s32 	%rd14, %r4, 4;
	add.s64 	%rd3, %rd2, %rd14;
	ld.global.u32 	%r34, [%rd3];
	setp.ne.s32 	%p2, %r34, 0;
	@%p2 bra 	$L__BB0_27;
	and.b32  	%r5, %r2, 31;
	cvta.to.global.u64 	%rd15, %rd7;
	add.s64 	%rd4, %rd15, %rd14;
	ld.global.u32 	%r6, [%rd4+4];
	ld.global.u32 	%r7, [%rd4];
	sub.s32 	%r8, %r6, %r7;
	shr.u32 	%r35, %r1, 5;
	mov.u32 	%r36, set;
	add.s32 	%r9, %r36, %r35;
	mov.b16 	%rs1, 1;
	st.shared.u8 	[%r9], %rs1;
	bar.sync 	0;
	setp.ge.s32 	%p3, %r5, %r8;
	@%p3 bra 	$L__BB0_24;
	ld.global.u32 	%r10, [%rd4];
	not.b32 	%r37, %r7;
	add.s32 	%r38, %r6, %r37;
	sub.s32 	%r11, %r38, %r5;
	and.b32  	%r39, %r11, 96;
	setp.eq.s32 	%p4, %r39, 96;
	mov.u32 	%r54, %r5;
	@%p4 bra 	$L__BB0_9;
	shr.u32 	%r40, %r11, 5;
	add.s32 	%r41, %r40, 1;
	and.b32  	%r42, %r41, 3;
	add.s32 	%r51, %r10, %r5;
	neg.s32 	%r50, %r42;
	shl.b32 	%r43, %r41, 5;
	and.b32  	%r44, %r43, 96;
	or.b32  	%r54, %r44, %r5;
$L__BB0_5:
	.pragma "nounroll";
	mul.wide.s32 	%rd17, %r51, 4;
	add.s64 	%rd18, %rd1, %rd17;
	ld.global.u32 	%r17, [%rd18];
	setp.lt.s32 	%p5, %r17, %r4;
	@%p5 bra 	$L__BB0_8;
	mul.wide.s32 	%rd19, %r17, 4;
	add.s64 	%rd20, %rd2, %rd19;
	ld.global.u32 	%r45, [%rd20];
	setp.ne.s32 	%p6, %r45, 0;
	setp.ne.s32 	%p7, %r45, %r30;
	and.pred  	%p8, %p6, %p7;
	@%p8 bra 	$L__BB0_8;
	mov.b16 	%rs2, 0;
	st.shared.u8 	[%r9], %rs2;
$L__BB0_8:
	add.s32 	%r51, %r51, 32;
	add.s32 	%r50, %r50, 1;
	setp.ne.s32 	%p9, %r50, 0;
	@%p9 bra 	$L__BB0_5;
$L__BB0_9:
	setp.lt.u32 	%p10, %r11, 96;
	@%p10 bra 	$L__BB0_24;
	add.s64 	%rd5, %rd1, 256;
	add.s32 	%r53, %r54, %r10;
$L__BB0_11:
	mul.wide.s32 	%rd21, %r53, 4;
	add.s64 	%rd6, %rd5, %rd21;
	ld.global.u32 	%r24, [%rd6+-256];
	setp.lt.s32 	%p11, %r24, %r4;
	@%p11 bra 	$L__BB0_14;
	mul.wide.s32 	%rd22, %r24, 4;
	add.s64 	%rd23, %rd2, %rd22;
	ld.global.u32 	%r46, [%rd23];
	setp.ne.s32 	%p12, %r46, 0;
	setp.ne.s32 	%p13, %r46, %r30;
	and.pred  	%p14, %p12, %p13;
	@%p14 bra 	$L__BB0_14;
	mov.b16 	%rs3, 0;
	st.shared.u8 	[%r9], %rs3;
$L__BB0_14:
	ld.global.u32 	%r25, [%rd6+-128];
	setp.lt.s32 	%p15, %r25, %r4;
	@%p15 bra 	$L__BB0_17;
	mul.wide.s32 	%rd24, %r25, 4;
	add.s64 	%rd25, %rd2, %rd24;
	ld.global.u32 	%r47, [%rd25];
	setp.ne.s32 	%p16, %r47, 0;
	setp.ne.s32 	%p17, %r47, %r30;
	and.pred  	%p18, %p16, %p17;
	@%p18 bra 	$L__BB0_17;
	mov.b16 	%rs4, 0;
	st.shared.u8 	[%r9], %rs4;
$L__BB0_17:
	ld.global.u32 	%r26, [%rd6];
	setp.lt.s32 	%p19, %r26, %r4;
	@%p19 bra 	$L__BB0_20;
	mul.wide.s32 	%rd26, %r26, 4;
	add.s64 	%rd27, %rd2, %rd26;
	ld.global.u32 	%r48, [%rd27];
	setp.ne.s32 	%p20, %r48, 0;
	setp.ne.s32 	%p21, %r48, %r30;
	and.pred  	%p22, %p20, %p21;
	@%p22 bra 	$L__BB0_20;
	mov.b16 	%rs5, 0;
	st.shared.u8 	[%r9], %rs5;
$L__BB0_20:
	ld.global.u32 	%r27, [%rd6+128];
	setp.lt.s32 	%p23, %r27, %r4;
	@%p23 bra 	$L__BB0_23;
	mul.wide.s32 	%rd28, %r27, 4;
	add.s64 	%rd29, %rd2, %rd28;
	ld.global.u32 	%r49, [%rd29];
	setp.ne.s32 	%p24, %r49, 0;
	setp.ne.s32 	%p25, %r49, %r30;
	and.pred  	%p26, %p24, %p25;
	@%p26 bra 	$L__BB0_23;
	mov.b16 	%rs6, 0;
	st.shared.u8 	[%r9], %rs6;
$L__BB0_23:
	add.s32 	%r54, %r54, 128;
	add.s32 	%r53, %r53, 128;
	setp.lt.s32 	%p27, %r54, %r8;
	@%p27 bra 	$L__BB0_11;
$L__BB0_24:
	bar.sync 	0;
	setp.ne.s32 	%p28, %r5, 0;
	@%p28 bra 	$L__BB0_27;
	ld.shared.u8 	%rs7, [%r9];
	setp.ne.s16 	%p29, %rs7, 1;
	@%p29 bra 	$L__BB0_27;
	st.global.u32 	[%rd3], %r30;
$L__BB0_27:
	ret;

}


// ===== COMPILED SASS (sm_100) =====

	.target	sm_100

	.elftype	@"ET_EXEC"


//--------------------- .note.nv.tkinfo           --------------------------
	.section	.note.nv.tkinfo,"",@"SHT_NOTE"
	.sectionflags	@"SHF_NOTE_NV_TKINFO"
	.tkinfo
        /*0018*/ 	.word	0x00000002
        /*0030*/ 	.string	""
        /*0030*/ 	.string	"ptxas"
        /*0030*/ 	.string	"Cuda compilation tools, release 13.0, V13.0.88"
        /*0030*/ 	.string	"Build cuda_13.0.r13.0/compiler.36424714_0"
        /*0030*/ 	.string	"-arch sm_100 -m 64 "



//--------------------- .note.nv.cuinfo           --------------------------
	.section	.note.nv.cuinfo,"",@"SHT_NOTE"
	.sectionflags	@"SHF_NOTE_NV_CUINFO"
        /*0018*/ 	.short	0x0002
        /*001a*/ 	.short	0x0064
        /*001c*/ 	.short	0x0082
	.zero		2


//--------------------- .nv.info                  --------------------------
	.section	.nv.info,"",@"SHT_CUDA_INFO"
	.align	4


	//----- nvinfo : EIATTR_REGCOUNT
	.align		4
        /*0000*/ 	.byte	0x04, 0x2f
        /*0002*/ 	.short	(.L_1 - .L_0)
	.align		4
.L_0:
        /*0004*/ 	.word	index@(_Z12mediumKernelPiS_S_iS_i)
        /*0008*/ 	.word	0x0000001a


	//----- nvinfo : EIATTR_FRAME_SIZE
	.align		4
.L_1:
        /*000c*/ 	.byte	0x04, 0x11
        /*000e*/ 	.short	(.L_3 - .L_2)
	.align		4
.L_2:
        /*0010*/ 	.word	index@(_Z12mediumKernelPiS_S_iS_i)
        /*0014*/ 	.word	0x00000000


	//----- nvinfo : EIATTR_MIN_STACK_SIZE
	.align		4
.L_3:
        /*0018*/ 	.byte	0x04, 0x12
        /*001a*/ 	.short	(.L_5 - .L_4)
	.align		4
.L_4:
        /*001c*/ 	.word	index@(_Z12mediumKernelPiS_S_iS_i)
        /*0020*/ 	.word	0x00000000
.L_5:


//--------------------- .nv.compat                --------------------------
	.section	.nv.compat,"",@"SHT_CUDA_COMPAT_INFO"
	.align	4
        /*0000*/ 	.byte	0x02, 0x09, 0x00, 0x00, 0x02, 0x02, 0x01, 0x00, 0x02, 0x05, 0x05, 0x00, 0x03, 0x07, 0x01, 0x01
        /*0010*/ 	.byte	0x02, 0x03, 0x00, 0x00, 0x02, 0x06, 0x01, 0x00, 0x04, 0x0b, 0x08, 0x00, 0x09, 0x00, 0x00, 0x00
        /*0020*/ 	.byte	0x00, 0x00, 0x00, 0x00


//--------------------- .nv.info._Z12mediumKernelPiS_S_iS_i --------------------------
	.section	.nv.info._Z12mediumKernelPiS_S_iS_i,"",@"SHT_CUDA_INFO"
	.sectionflags	@""
	.align	4


	//----- nvinfo : EIATTR_CUDA_API_VERSION
	.align		4
        /*0000*/ 	.byte	0x04, 0x37
        /*0002*/ 	.short	(.L_7 - .L_6)
.L_6:
        /*0004*/ 	.word	0x00000082


	//----- nvinfo : EIATTR_KPARAM_INFO
	.align		4
.L_7:
        /*0008*/ 	.byte	0x04, 0x17
        /*000a*/ 	.short	(.L_9 - .L_8)
.L_8:
        /*000c*/ 	.word	0x00000000
        /*0010*/ 	.short	0x0005
        /*0012*/ 	.short	0x0028
        /*0014*/ 	.byte	0x00, 0xf0, 0x11, 0x00


	//----- nvinfo : EIATTR_KPARAM_INFO
	.align		4
.L_9:
        /*0018*/ 	.byte	0x04, 0x17
        /*001a*/ 	.short	(.L_11 - .L_10)
.L_10:
        /*001c*/ 	.word	0x00000000
        /*0020*/ 	.short	0x0004
        /*0022*/ 	.short	0x0020
        /*0024*/ 	.byte	0x00, 0xf5, 0x21, 0x00


	//----- nvinfo : EIATTR_KPARAM_INFO
	.align		4
.L_11:
        /*0028*/ 	.byte	0x04, 0x17
        /*002a*/ 	.short	(.L_13 - .L_12)
.L_12:
        /*002c*/ 	.word	0x00000000
        /*0030*/ 	.short	0x0003
        /*0032*/ 	.short	0x0018
        /*0034*/ 	.byte	0x00, 0xf0, 0x11, 0x00


	//----- nvinfo : EIATTR_KPARAM_INFO
	.align		4
.L_13:
        /*0038*/ 	.byte	0x04, 0x17
        /*003a*/ 	.short	(.L_15 - .L_14)
.L_14:
        /*003c*/ 	.word	0x00000000
        /*0040*/ 	.short	0x0002
        /*0042*/ 	.short	0x0010
        /*0044*/ 	.byte	0x00, 0xf5, 0x21, 0x00


	//----- nvinfo : EIATTR_KPARAM_INFO
	.align		4
.L_15:
        /*0048*/ 	.byte	0x04, 0x17
        /*004a*/ 	.short	(.L_17 - .L_16)
.L_16:
        /*004c*/ 	.word	0x00000000
        /*0050*/ 	.short	0x0001
        /*0052*/ 	.short	0x0008
        /*0054*/ 	.byte	0x00, 0xf5, 0x21, 0x00


	//----- nvinfo : EIATTR_KPARAM_INFO
	.align		4
.L_17:
        /*0058*/ 	.byte	0x04, 0x17
        /*005a*/ 	.short	(.L_19 - .L_18)
.L_18:
        /*005c*/ 	.word	0x00000000
        /*0060*/ 	.short	0x0000
        /*0062*/ 	.short	0x0000
        /*0064*/ 	.byte	0x00, 0xf5, 0x21, 0x00


	//----- nvinfo : EIATTR_SPARSE_MMA_MASK
	.align		4
.L_19:
        /*0068*/ 	.byte	0x03, 0x50
        /*006a*/ 	.short	0x0000


	//----- nvinfo : EIATTR_MAXREG_COUNT
	.align		4
        /*006c*/ 	.byte	0x03, 0x1b
        /*006e*/ 	.short	0x00ff


	//----- nvinfo : EIATTR_NUM_BARRIERS
	.align		4
        /*0070*/ 	.byte	0x02, 0x4c
        /*0072*/ 	.byte	0x01
	.zero		1


	//----- nvinfo : EIATTR_MERCURY_ISA_VERSION
	.align		4
        /*0074*/ 	.byte	0x03, 0x5f
        /*0076*/ 	.short	0x0101


	//----- nvinfo : EIATTR_VRC_CTA_INIT_COUNT
	.align		4
        /*0078*/ 	.byte	0x02, 0x4a
	.zero		1
	.zero		1


	//----- nvinfo : EIATTR_EXIT_INSTR_OFFSETS
	.align		4
        /*007c*/ 	.byte	0x04, 0x1c
        /*007e*/ 	.short	(.L_21 - .L_20)


	//   ....[0]....
.L_20:
        /*0080*/ 	.word	0x00000080


	//   ....[1]....
        /*0084*/ 	.word	0x00000110


	//   ....[2]....
        /*0088*/ 	.word	0x000007c0


	//   ....[3]....
        /*008c*/ 	.word	0x000007f0


	//   ....[4]....
        /*0090*/ 	.word	0x00000820


	//----- nvinfo : EIATTR_CRS_STACK_SIZE
	.align		4
.L_21:
        /*0094*/ 	.byte	0x04, 0x1e
        /*0096*/ 	.short	(.L_23 - .L_22)
.L_22:
        /*0098*/ 	.word	0x00000000


	//----- nvinfo : EIATTR_CBANK_PARAM_SIZE
	.align		4
.L_23:
        /*009c*/ 	.byte	0x03, 0x19
        /*009e*/ 	.short	0x002c


	//----- nvinfo : EIATTR_PARAM_CBANK
	.align		4
        /*00a0*/ 	.byte	0x04, 0x0a
        /*00a2*/ 	.short	(.L_25 - .L_24)
	.align		4
.L_24:
        /*00a4*/ 	.word	index@(.nv.constant0._Z12mediumKernelPiS_S_iS_i)
        /*00a8*/ 	.short	0x0380
        /*00aa*/ 	.short	0x002c


	//----- nvinfo : EIATTR_SW_WAR
	.align		4
.L_25:
        /*00ac*/ 	.byte	0x04, 0x36
        /*00ae*/ 	.short	(.L_27 - .L_26)
.L_26:
        /*00b0*/ 	.word	0x00000008
.L_27:


//--------------------- .nv.callgraph             --------------------------
	.section	.nv.callgraph,"",@"SHT_CUDA_CALLGRAPH"
	.align	4
	.sectionentsize	8
	.align		4
        /*0000*/ 	.word	0x00000000
	.align		4
        /*0004*/ 	.word	0xffffffff
	.align		4
        /*0008*/ 	.word	0x00000000
	.align		4
        /*000c*/ 	.word	0xfffffffe
	.align		4
        /*0010*/ 	.word	0x00000000
	.align		4
        /*0014*/ 	.word	0xfffffffd
	.align		4
        /*0018*/ 	.word	0x00000000
	.align		4
        /*001c*/ 	.word	0xfffffffc


//--------------------- .text._Z12mediumKernelPiS_S_iS_i --------------------------
	.section	.text._Z12mediumKernelPiS_S_iS_i,"ax",@progbits
	.align	128
        .global         _Z12mediumKernelPiS_S_iS_i
        .type           _Z12mediumKernelPiS_S_iS_i,@function
        .size           _Z12mediumKernelPiS_S_iS_i,(.L_x_17 - _Z12mediumKernelPiS_S_iS_i)
        .other          _Z12mediumKernelPiS_S_iS_i,@"STO_CUDA_ENTRY STV_DEFAULT"
_Z12mediumKernelPiS_S_iS_i:
.text._Z12mediumKernelPiS_S_iS_i:
[----:B------:R-:W-:Y:S01]  /*0000*/  LDC R1, c[0x0][0x37c] ;  /* 0x0000df00ff017b82 */ /* 0x000fe20000000800 */
[----:B------:R-:W0:Y:S07]  /*0010*/  S2R R9, SR_TID.X ;  /* 0x0000000000097919 */ /* 0x000e2e0000002100 */
[----:B------:R-:W0:Y:S01]  /*0020*/  S2UR UR4, SR_CTAID.X ;  /* 0x00000000000479c3 */ /* 0x000e220000002500 */
[----:B------:R-:W1:Y:S07]  /*0030*/  LDCU UR5, c[0x0][0x398] ;  /* 0x00007300ff0577ac */ /* 0x000e6e0008000800 */
[----:B------:R-:W0:Y:S02]  /*0040*/  LDC R8, c[0x0][0x360] ;  /* 0x0000d800ff087b82 */ /* 0x000e240000000800 */
[----:B0-----:R-:W-:-:S05]  /*0050*/  IMAD R8, R8, UR4, R9 ;  /* 0x0000000408087c24 */ /* 0x001fca000f8e0209 */
[----:B------:R-:W-:-:S04]  /*0060*/  SHF.R.U32.HI R3, RZ, 0x5, R8 ;  /* 0x00000005ff037819 */ /* 0x000fc80000011608 */
[----:B-1----:R-:W-:-:S13]  /*0070*/  ISETP.GE.U32.AND P0, PT, R3, UR5, PT ;  /* 0x0000000503007c0c */ /* 0x002fda000bf06070 */
[----:B------:R-:W-:Y:S05]  /*0080*/  @P0 EXIT ;  /* 0x000000000000094d */ /* 0x000fea0003800000 */
[----:B------:R-:W0:Y:S01]  /*0090*/  LDC.64 R4, c[0x0][0x390] ;  /* 0x0000e400ff047b82 */ /* 0x000e220000000a00 */
[----:B------:R-:W1:Y:S01]  /*00a0*/  LDCU.64 UR6, c[0x0][0x358] ;  /* 0x00006b00ff0677ac */ /* 0x000e620008000a00 */
[----:B0-----:R-:W-:-:S06]  /*00b0*/  IMAD.WIDE.U32 R4, R3, 0x4, R4 ;  /* 0x0000000403047825 */ /* 0x001fcc00078e0004 */
[----:B------:R-:W0:Y:S01]  /*00c0*/  LDC.64 R2, c[0x0][0x3a0] ;  /* 0x0000e800ff027b82 */ /* 0x000e220000000a00 */
[----:B-1----:R-:W0:Y:S02]  /*00d0*/  LDG.E R0, desc[UR6][R4.64] ;  /* 0x0000000604007981 */ /* 0x002e24000c1e1900 */
[----:B0-----:R-:W-:-:S05]  /*00e0*/  IMAD.WIDE R2, R0, 0x4, R2 ;  /* 0x0000000400027825 */ /* 0x001fca00078e0202 */
[----:B------:R-:W2:Y:S02]  /*00f0*/  LDG.E R6, desc[UR6][R2.64] ;  /* 0x0000000602067981 */ /* 0x000ea4000c1e1900 */
[----:B--2---:R-:W-:-:S13]  /*0100*/  ISETP.NE.AND P0, PT, R6, RZ, PT ;  /* 0x000000ff0600720c */ /* 0x004fda0003f05270 */
[----:B------:R-:W-:Y:S05]  /*0110*/  @P0 EXIT ;  /* 0x000000000000094d */ /* 0x000fea0003800000 */
[----:B------:R-:W0:Y:S02]  /*0120*/  LDC.64 R14, c[0x0][0x380] ;  /* 0x0000e000ff0e7b82 */ /* 0x000e240000000a00 */
[----:B0-----:R-:W-:-:S05]  /*0130*/  IMAD.WIDE R14, R0, 0x4, R14 ;  /* 0x00000004000e7825 */ /* 0x001fca00078e020e */
[----:B------:R-:W2:Y:S04]  /*0140*/  LDG.E R10, desc[UR6][R14.64+0x4] ;  /* 0x000004060e0a7981 */ /* 0x000ea8000c1e1900 */
[----:B------:R-:W2:Y:S01]  /*0150*/  LDG.E R7, desc[UR6][R14.64] ;  /* 0x000000060e077981 */ /* 0x000ea2000c1e1900 */
[----:B------:R-:W0:Y:S01]  /*0160*/  S2UR UR5, SR_CgaCtaId ;  /* 0x00000000000579c3 */ /* 0x000e220000008800 */
[----:B------:R-:W-:Y:S01]  /*0170*/  LOP3.LUT R5, R8, 0x1f, RZ, 0xc0, !PT ;  /* 0x0000001f08057812 */ /* 0x000fe200078ec0ff */
[----:B------:R-:W-:Y:S01]  /*0180*/  UMOV UR4, 0x400 ;  /* 0x0000040000047882 */ /* 0x000fe20000000000 */
[----:B------:R-:W-:Y:S01]  /*0190*/  IMAD.MOV.U32 R11, RZ, RZ, 0x1 ;  /* 0x00000001ff0b7424 */ /* 0x000fe200078e00ff */
[----:B------:R-:W-:Y:S01]  /*01a0*/  BSSY.RECONVERGENT B0, `(.L_x_0) ;  /* 0x000005f000007945 */ /* 0x000fe20003800200 */
[----:B0-----:R-:W-:Y:S01]  /*01b0*/  ULEA UR4, UR5, UR4, 0x18 ;  /* 0x0000000405047291 */ /* 0x001fe2000f8ec0ff */
[----:B------:R-:W0:Y:S05]  /*01c0*/  LDCU UR5, c[0x0][0x3a8] ;  /* 0x00007500ff0577ac */ /* 0x000e2a0008000800 */
[----:B------:R-:W-:-:S05]  /*01d0*/  LEA.HI R4, R9, UR4, RZ, 0x1b ;  /* 0x0000000409047c11 */ /* 0x000fca000f8fd8ff */
[----:B------:R1:W-:Y:S01]  /*01e0*/  STS.U8 [R4], R11 ;  /* 0x0000000b04007388 */ /* 0x0003e20000000000 */
[----:B------:R-:W3:Y:S01]  /*01f0*/  LDCU UR4, c[0x0][0x3a8] ;  /* 0x00007500ff0477ac */ /* 0x000ee20008000800 */
[----:B------:R-:W-:Y:S01]  /*0200*/  BAR.SYNC.DEFER_BLOCKING 0x0 ;  /* 0x0000000000007b1d */ /* 0x000fe20000010000 */
[----:B--2---:R-:W-:-:S05]  /*0210*/  IMAD.IADD R6, R10, 0x1, -R7 ;  /* 0x000000010a067824 */ /* 0x004fca00078e0a07 */
[----:B------:R-:W-:-:S13]  /*0220*/  ISETP.GE.AND P0, PT, R5, R6, PT ;  /* 0x000000060500720c */ /* 0x000fda0003f06270 */
[----:B01-3--:R-:W-:Y:S05]  /*0230*/  @P0 BRA `(.L_x_1) ;  /* 0x0000000400540947 */ /* 0x00bfea0003800000 */
[----:B------:R0:W5:Y:S01]  /*0240*/  LDG.E R14, desc[UR6][R14.64] ;  /* 0x000000060e0e7981 */ /* 0x000162000c1e1900 */
[----:B------:R-:W-:Y:S01]  /*0250*/  LOP3.LUT R7, RZ, R7, RZ, 0x33, !PT ;  /* 0x00000007ff077212 */ /* 0x000fe200078e33ff */
[----:B------:R-:W-:Y:S03]  /*0260*/  BSSY.RECONVERGENT B1, `(.L_x_2) ;  /* 0x000001e000017945 */ /* 0x000fe60003800200 */
[----:B------:R-:W-:-:S04]  /*0270*/  IADD3 R16, PT, PT, -R5, R10, R7 ;  /* 0x0000000a05107210 */ /* 0x000fc80007ffe107 */
[----:B------:R-:W-:-:S04]  /*0280*/  LOP3.LUT R7, R16, 0x60, RZ, 0xc0, !PT ;  /* 0x0000006010077812 */ /* 0x000fc800078ec0ff */
[----:B------:R-:W-:Y:S01]  /*0290*/  ISETP.NE.AND P0, PT, R7, 0x60, PT ;  /* 0x000000600700780c */ /* 0x000fe20003f05270 */
[----:B------:R-:W-:-:S12]  /*02a0*/  IMAD.MOV.U32 R7, RZ, RZ, R5 ;  /* 0x000000ffff077224 */ /* 0x000fd800078e0005 */
[----:B0-----:R-:W-:Y:S05]  /*02b0*/  @!P0 BRA `(.L_x_3) ;  /* 0x0000000000608947 */ /* 0x001fea0003800000 */
[----:B------:R-:W0:Y:S01]  /*02c0*/  LDC.64 R10, c[0x0][0x3a0] ;  /* 0x0000e800ff0a7b82 */ /* 0x000e220000000a00 */
[----:B------:R-:W-:-:S05]  /*02d0*/  LEA.HI R7, R16, 0x1, RZ, 0x1b ;  /* 0x0000000110077811 */ /* 0x000fca00078fd8ff */
[----:B------:R-:W-:Y:S02]  /*02e0*/  IMAD.SHL.U32 R9, R7, 0x20, RZ ;  /* 0x0000002007097824 */ /* 0x000fe400078e00ff */
[----:B------:R-:W1:Y:S03]  /*02f0*/  LDC.64 R12, c[0x0][0x388] ;  /* 0x0000e200ff0c7b82 */ /* 0x000e660000000a00 */
[----:B------:R-:W-:Y:S02]  /*0300*/  LOP3.LUT R15, R9, 0x60, RZ, 0xc0, !PT ;  /* 0x00000060090f7812 */ /* 0x000fe400078ec0ff */
[----:B------:R-:W-:Y:S02]  /*0310*/  LOP3.LUT R9, R7, 0x3, RZ, 0xc0, !PT ;  /* 0x0000000307097812 */ /* 0x000fe400078ec0ff */
[----:B------:R-:W-:Y:S01]  /*0320*/  LOP3.LUT R7, R15, 0x1f, R8, 0xf8, !PT ;  /* 0x0000001f0f077812 */ /* 0x000fe200078ef808 */
[----:B-----5:R-:W-:-:S02]  /*0330*/  IMAD.IADD R15, R5, 0x1, R14 ;  /* 0x00000001050f7824 */ /* 0x020fc400078e020e */
[----:B------:R-:W-:-:S07]  /*0340*/  IMAD.MOV R17, RZ, RZ, -R9 ;  /* 0x000000ffff117224 */ /* 0x000fce00078e0a09 */
.L_x_6:
[----:B-1----:R-:W-:-:S06]  /*0350*/  IMAD.WIDE R8, R15, 0x4, R12 ;  /* 0x000000040f087825 */ /* 0x002fcc00078e020c */
[----:B------:R-:W2:Y:S01]  /*0360*/  LDG.E R9, desc[UR6][R8.64] ;  /* 0x0000000608097981 */ /* 0x000ea2000c1e1900 */
[----:B------:R-:W-:Y:S01]  /*0370*/  VIADD R17, R17, 0x1 ;  /* 0x0000000111117836 */ /* 0x000fe20000000000 */
[----:B------:R-:W-:Y:S04]  /*0380*/  BSSY.RECONVERGENT B2, `(.L_x_4) ;  /* 0x0000009000027945 */ /* 0x000fe80003800200 */
[----:B------:R-:W-:Y:S02]  /*0390*/  ISETP.NE.AND P1, PT, R17, RZ, PT ;  /* 0x000000ff1100720c */ /* 0x000fe40003f25270 */
[----:B--2---:R-:W-:-:S13]  /*03a0*/  ISETP.GE.AND P0, PT, R9, R0, PT ;  /* 0x000000000900720c */ /* 0x004fda0003f06270 */
[----:B------:R-:W-:Y:S05]  /*03b0*/  @!P0 BRA `(.L_x_5) ;  /* 0x0000000000148947 */ /* 0x000fea0003800000 */
[----:B0-----:R-:W-:-:S06]  /*03c0*/  IMAD.WIDE R8, R9, 0x4, R10 ;  /* 0x0000000409087825 */ /* 0x001fcc00078e020a */
[----:B------:R-:W2:Y:S02]  /*03d0*/  LDG.E R8, desc[UR6][R8.64] ;  /* 0x0000000608087981 */ /* 0x000ea4000c1e1900 */
[----:B--2---:R-:W-:-:S04]  /*03e0*/  ISETP.NE.AND P0, PT, R8, UR4, PT ;  /* 0x0000000408007c0c */ /* 0x004fc8000bf05270 */
[----:B------:R-:W-:-:S13]  /*03f0*/  ISETP.NE.AND P0, PT, R8, RZ, P0 ;  /* 0x000000ff0800720c */ /* 0x000fda0000705270 */
[----:B------:R1:W-:Y:S02]  /*0400*/  @!P0 STS.U8 [R4], RZ ;  /* 0x000000ff04008388 */ /* 0x0003e40000000000 */
.L_x_5:
[----:B------:R-:W-:Y:S05]  /*0410*/  BSYNC.RECONVERGENT B2 ;  /* 0x0000000000027941 */ /* 0x000fea0003800200 */
.L_x_4:
[----:B------:R-:W-:Y:S01]  /*0420*/  VIADD R15, R15, 0x20 ;  /* 0x000000200f0f7836 */ /* 0x000fe20000000000 */
[----:B------:R-:W-:Y:S06]  /*0430*/  @P1 BRA `(.L_x_6) ;  /* 0xfffffffc00c41947 */ /* 0x000fec000383ffff */
.L_x_3:
[----:B------:R-:W-:Y:S05]  /*0440*/  BSYNC.RECONVERGENT B1 ;  /* 0x0000000000017941 */ /* 0x000fea0003800200 */
.L_x_2:
[----:B------:R-:W-:-:S13]  /*0450*/  ISETP.GE.U32.AND P0, PT, R16, 0x60, PT ;  /* 0x000000601000780c */ /* 0x000fda0003f06070 */
[----:B------:R-:W-:Y:S05]  /*0460*/  @!P0 BRA `(.L_x_1) ;  /* 0x0000000000c88947 */ /* 0x000fea0003800000 */
[----:B0-----:R-:W0:Y:S01]  /*0470*/  LDC.64 R10, c[0x0][0x388] ;  /* 0x0000e200ff0a7b82 */ /* 0x001e220000000a00 */
[----:B-----5:R-:W-:-:S07]  /*0480*/  IMAD.IADD R13, R14, 0x1, R7 ;  /* 0x000000010e0d7824 */ /* 0x020fce00078e0207 */
[----:B------:R-:W2:Y:S01]  /*0490*/  LDC.64 R8, c[0x0][0x3a0] ;  /* 0x0000e800ff087b82 */ /* 0x000ea20000000a00 */
[----:B0-----:R-:W-:-:S05]  /*04a0*/  IADD3 R10, P0, PT, R10, 0x100, RZ ;  /* 0x000001000a0a7810 */ /* 0x001fca0007f1e0ff */
[----:B------:R-:W-:-:S08]  /*04b0*/  IMAD.X R11, RZ, RZ, R11, P0 ;  /* 0x000000ffff0b7224 */ /* 0x000fd000000e060b */
.L_x_15:
[----:B------:R-:W-:-:S05]  /*04c0*/  IMAD.WIDE R14, R13, 0x4, R10 ;  /* 0x000000040d0e7825 */ /* 0x000fca00078e020a */
[----:B---3--:R-:W3:Y:S04]  /*04d0*/  LDG.E R17, desc[UR6][R14.64+-0x100] ;  /* 0xffff00060e117981 */ /* 0x008ee8000c1e1900 */
[----:B----4-:R-:W4:Y:S04]  /*04e0*/  LDG.E R19, desc[UR6][R14.64+-0x80] ;  /* 0xffff80060e137981 */ /* 0x010f28000c1e1900 */
[----:B------:R-:W5:Y:S04]  /*04f0*/  LDG.E R21, desc[UR6][R14.64] ;  /* 0x000000060e157981 */ /* 0x000f68000c1e1900 */
[----:B--2---:R-:W2:Y:S01]  /*0500*/  LDG.E R23, desc[UR6][R14.64+0x80] ;  /* 0x000080060e177981 */ /* 0x004ea2000c1e1900 */
[----:B------:R-:W-:Y:S01]  /*0510*/  VIADD R7, R7, 0x80 ;  /* 0x0000008007077836 */ /* 0x000fe20000000000 */
[----:B------:R-:W-:Y:S04]  /*0520*/  BSSY.RECONVERGENT B1, `(.L_x_7) ;  /* 0x000000c000017945 */ /* 0x000fe80003800200 */
[----:B------:R-:W-:-:S02]  /*0530*/  ISETP.GE.AND P1, PT, R7, R6, PT ;  /* 0x000000060700720c */ /* 0x000fc40003f26270 */
[-C--:B---3--:R-:W-:Y:S02]  /*0540*/  ISETP.GE.AND P0, PT, R17, R0.reuse, PT ;  /* 0x000000001100720c */ /* 0x088fe40003f06270 */
[-C--:B----4-:R-:W-:Y:S02]  /*0550*/  ISETP.GE.AND P2, PT, R19, R0.reuse, PT ;  /* 0x000000001300720c */ /* 0x090fe40003f46270 */
[-C--:B-----5:R-:W-:Y:S02]  /*0560*/  ISETP.GE.AND P3, PT, R21, R0.reuse, PT ;  /* 0x000000001500720c */ /* 0x0a0fe40003f66270 */
[----:B--2---:R-:W-:-:S07]  /*0570*/  ISETP.GE.AND P4, PT, R23, R0, PT ;  /* 0x000000001700720c */ /* 0x004fce0003f86270 */
[----:B0-----:R-:W-:Y:S06]  /*0580*/  @!P0 BRA `(.L_x_8) ;  /* 0x0000000000148947 */ /* 0x001fec0003800000 */
[----:B------:R-:W-:-:S06]  /*0590*/  IMAD.WIDE R14, R17, 0x4, R8 ;  /* 0x00000004110e7825 */ /* 0x000fcc00078e0208 */
[----:B------:R-:W2:Y:S02]  /*05a0*/  LDG.E R14, desc[UR6][R14.64] ;  /* 0x000000060e0e7981 */ /* 0x000ea4000c1e1900 */
[----:B--2---:R-:W-:-:S04]  /*05b0*/  ISETP.NE.AND P0, PT, R14, UR5, PT ;  /* 0x000000050e007c0c */ /* 0x004fc8000bf05270 */
[----:B------:R-:W-:-:S13]  /*05c0*/  ISETP.NE.AND P0, PT, R14, RZ, P0 ;  /* 0x000000ff0e00720c */ /* 0x000fda0000705270 */
[----:B------:R0:W-:Y:S02]  /*05d0*/  @!P0 STS.U8 [R4], RZ ;  /* 0x000000ff04008388 */ /* 0x0001e40000000000 */
.L_x_8:
[----:B------:R-:W-:Y:S05]  /*05e0*/  BSYNC.RECONVERGENT B1 ;  /* 0x0000000000017941 */ /* 0x000fea0003800200 */
.L_x_7:
[----:B------:R-:W-:Y:S04]  /*05f0*/  BSSY.RECONVERGENT B1, `(.L_x_9) ;  /* 0x0000007000017945 */ /* 0x000fe80003800200 */
[----:B------:R-:W-:Y:S05]  /*0600*/  @!P2 BRA `(.L_x_10) ;  /* 0x000000000014a947 */ /* 0x000fea0003800000 */
[----:B------:R-:W-:-:S06]  /*0610*/  IMAD.WIDE R14, R19, 0x4, R8 ;  /* 0x00000004130e7825 */ /* 0x000fcc00078e0208 */
[----:B------:R-:W2:Y:S02]  /*0620*/  LDG.E R14, desc[UR6][R14.64] ;  /* 0x000000060e0e7981 */ /* 0x000ea4000c1e1900 */
[----:B--2---:R-:W-:-:S04]  /*0630*/  ISETP.NE.AND P0, PT, R14, UR5, PT ;  /* 0x000000050e007c0c */ /* 0x004fc8000bf05270 */
[----:B------:R-:W-:-:S13]  /*0640*/  ISETP.NE.AND P0, PT, R14, RZ, P0 ;  /* 0x000000ff0e00720c */ /* 0x000fda0000705270 */
[----:B------:R2:W-:Y:S02]  /*0650*/  @!P0 STS.U8 [R4], RZ ;  /* 0x000000ff04008388 */ /* 0x0005e40000000000 */
.L_x_10:
[----:B------:R-:W-:Y:S05]  /*0660*/  BSYNC.RECONVERGENT B1 ;  /* 0x0000000000017941 */ /* 0x000fea0003800200 */
.L_x_9:
[----:B------:R-:W-:Y:S04]  /*0670*/  BSSY.RECONVERGENT B1, `(.L_x_11) ;  /* 0x0000007000017945 */ /* 0x000fe80003800200 */
[----:B------:R-:W-:Y:S05]  /*0680*/  @!P3 BRA `(.L_x_12) ;  /* 0x000000000014b947 */ /* 0x000fea0003800000 */
[----:B------:R-:W-:-:S06]  /*0690*/  IMAD.WIDE R14, R21, 0x4, R8 ;  /* 0x00000004150e7825 */ /* 0x000fcc00078e0208 */
[----:B------:R-:W3:Y:S02]  /*06a0*/  LDG.E R14, desc[UR6][R14.64] ;  /* 0x000000060e0e7981 */ /* 0x000ee4000c1e1900 */
[----:B---3--:R-:W-:-:S04]  /*06b0*/  ISETP.NE.AND P0, PT, R14, UR5, PT ;  /* 0x000000050e007c0c */ /* 0x008fc8000bf05270 */
[----:B------:R-:W-:-:S13]  /*06c0*/  ISETP.NE.AND P0, PT, R14, RZ, P0 ;  /* 0x000000ff0e00720c */ /* 0x000fda0000705270 */
[----:B------:R3:W-:Y:S02]  /*06d0*/  @!P0 STS.U8 [R4], RZ ;  /* 0x000000ff04008388 */ /* 0x0007e40000000000 */
.L_x_12:
[----:B------:R-:W-:Y:S05]  /*06e0*/  BSYNC.RECONVERGENT B1 ;  /* 0x0000000000017941 */ /* 0x000fea0003800200 */
.L_x_11:
[----:B------:R-:W-:Y:S04]  /*06f0*/  BSSY.RECONVERGENT B1, `(.L_x_13) ;  /* 0x0000007000017945 */ /* 0x000fe80003800200 */
[----:B------:R-:W-:Y:S05]  /*0700*/  @!P4 BRA `(.L_x_14) ;  /* 0x000000000014c947 */ /* 0x000fea0003800000 */
[----:B------:R-:W-:-:S06]  /*0710*/  IMAD.WIDE R14, R23, 0x4, R8 ;  /* 0x00000004170e7825 */ /* 0x000fcc00078e0208 */
[----:B------:R-:W4:Y:S02]  /*0720*/  LDG.E R14, desc[UR6][R14.64] ;  /* 0x000000060e0e7981 */ /* 0x000f24000c1e1900 */
[----:B----4-:R-:W-:-:S04]  /*0730*/  ISETP.NE.AND P0, PT, R14, UR5, PT ;  /* 0x000000050e007c0c */ /* 0x010fc8000bf05270 */
[----:B------:R-:W-:-:S13]  /*0740*/  ISETP.NE.AND P0, PT, R14, RZ, P0 ;  /* 0x000000ff0e00720c */ /* 0x000fda0000705270 */
[----:B------:R4:W-:Y:S02]  /*0750*/  @!P0 STS.U8 [R4], RZ ;  /* 0x000000ff04008388 */ /* 0x0009e40000000000 */
.L_x_14:
[----:B------:R-:W-:Y:S05]  /*0760*/  BSYNC.RECONVERGENT B1 ;  /* 0x0000000000017941 */ /* 0x000fea0003800200 */
.L_x_13:
[----:B------:R-:W-:Y:S01]  /*0770*/  VIADD R13, R13, 0x80 ;  /* 0x000000800d0d7836 */ /* 0x000fe20000000000 */
[----:B------:R-:W-:Y:S06]  /*0780*/  @!P1 BRA `(.L_x_15) ;  /* 0xfffffffc004c9947 */ /* 0x000fec000383ffff */
.L_x_1:
[----:B------:R-:W-:Y:S05]  /*0790*/  BSYNC.RECONVERGENT B0 ;  /* 0x0000000000007941 */ /* 0x000fea0003800200 */
.L_x_0:
[----:B------:R-:W-:Y:S01]  /*07a0*/  BAR.SYNC.DEFER_BLOCKING 0x0 ;  /* 0x0000000000007b1d */ /* 0x000fe20000010000 */
[----:B------:R-:W-:-:S13]  /*07b0*/  ISETP.NE.AND P0, PT, R5, RZ, PT ;  /* 0x000000ff0500720c */ /* 0x000fda0003f05270 */
[----:B------:R-:W-:Y:S05]  /*07c0*/  @P0 EXIT ;  /* 0x000000000000094d */ /* 0x000fea0003800000 */
[----:B01234-:R-:W0:Y:S02]  /*07d0*/  LDS.U8 R4, [R4] ;  /* 0x0000000004047984 */ /* 0x01fe240000000000 */
[----:B0-----:R-:W-:-:S13]  /*07e0*/  ISETP.NE.AND P0, PT, R4, 0x1, PT ;  /* 0x000000010400780c */ /* 0x001fda0003f05270 */
[----:B------:R-:W-:Y:S05]  /*07f0*/  @P0 EXIT ;  /* 0x000000000000094d */ /* 0x000fea0003800000 */
[----:B------:R-:W0:Y:S02]  /*0800*/  LDC R5, c[0x0][0x3a8] ;  /* 0x0000ea00ff057b82 */ /* 0x000e240000000800 */
[----:B0-----:R-:W-:Y:S01]  /*0810*/  STG.E desc[UR6][R2.64], R5 ;  /* 0x0000000502007986 */ /* 0x001fe2000c101906 */
[----:B------:R-:W-:Y:S05]  /*0820*/  EXIT ;  /* 0x000000000000794d */ /* 0x000fea0003800000 */
.L_x_16:
[----:B------:R-:W-:-:S00]  /*0830*/  BRA `(.L_x_16) ;  /* 0xfffffffc00fc7947 */ /* 0x000fc0000383ffff */
[----:B------:R-:W-:-:S00]  /*0840*/  NOP ;  /* 0x0000000000007918 */ /* 0x000fc00000000000 */
        /* <DEDUP_REMOVED lines=11> */
.L_x_17:


//--------------------- .nv.shared._Z12mediumKernelPiS_S_iS_i --------------------------
	.section	.nv.shared._Z12mediumKernelPiS_S_iS_i,"aw",@nobits
	.sectionflags	@""
	.align	16
	.zero		1024


//--------------------- .nv.shared.reserved.0     --------------------------
	.section	.nv.shared.reserved.0,"aw",@nobits
	.weak		__nv_reservedSMEM_offset_0_alias
	.size		__nv_reservedSMEM_offset_0_alias, 0, 64
	.other		__nv_reservedSMEM_offset_0_alias,@"STO_CUDA_RESERVED_SHARED STV_DEFAULT"
__nv_reservedSMEM_offset_0_alias:
	.zero		0
	.zero		64


//--------------------- .nv.constant0._Z12mediumKernelPiS_S_iS_i --------------------------
	.section	.nv.constant0._Z12mediumKernelPiS_S_iS_i,"a",@progbits
	.sectionflags	@""
	.align	4
.nv.constant0._Z12mediumKernelPiS_S_iS_i:
	.zero		940


//--------------------- SYMBOLS --------------------------

	.type		.nv.reservedSmem.offset0,@object
	.size		.nv.reservedSmem.offset0,0x4
	.type		.nv.reservedSmem.cap,@object
	.size		.nv.reservedSmem.cap,0x4
